//
// Generated by NVIDIA NVVM Compiler
//
// Compiler Build ID: CL-36424714
// Cuda compilation tools, release 13.0, V13.0.88
// Based on NVVM 20.0.0
//

.version 9.0
.target sm_100
.address_size 64

	// .globl	_Z10gemm_naivePKfS0_Pfiii

.visible .entry _Z10gemm_naivePKfS0_Pfiii(
	.param .u64 .ptr .align 1 _Z10gemm_naivePKfS0_Pfiii_param_0,
	.param .u64 .ptr .align 1 _Z10gemm_naivePKfS0_Pfiii_param_1,
	.param .u64 .ptr .align 1 _Z10gemm_naivePKfS0_Pfiii_param_2,
	.param .u32 _Z10gemm_naivePKfS0_Pfiii_param_3,
	.param .u32 _Z10gemm_naivePKfS0_Pfiii_param_4,
	.param .u32 _Z10gemm_naivePKfS0_Pfiii_param_5
)
{
	.reg .pred 	%p<13>;
	.reg .b32 	%r<41>;
	.reg .b32 	%f<68>;
	.reg .b64 	%rd<53>;

	ld.param.u64 	%rd7, [_Z10gemm_naivePKfS0_Pfiii_param_0];
	ld.param.u64 	%rd8, [_Z10gemm_naivePKfS0_Pfiii_param_1];
	ld.param.u64 	%rd6, [_Z10gemm_naivePKfS0_Pfiii_param_2];
	ld.param.u32 	%r20, [_Z10gemm_naivePKfS0_Pfiii_param_3];
	ld.param.u32 	%r18, [_Z10gemm_naivePKfS0_Pfiii_param_4];
	ld.param.u32 	%r19, [_Z10gemm_naivePKfS0_Pfiii_param_5];
	cvta.to.global.u64 	%rd1, %rd8;
	cvta.to.global.u64 	%rd2, %rd7;
	mov.u32 	%r21, %ctaid.y;
	mov.u32 	%r22, %ntid.y;
	mov.u32 	%r23, %tid.y;
	mad.lo.s32 	%r1, %r21, %r22, %r23;
	mov.u32 	%r24, %ctaid.x;
	mov.u32 	%r25, %ntid.x;
	mov.u32 	%r26, %tid.x;
	mad.lo.s32 	%r2, %r24, %r25, %r26;
	setp.ge.s32 	%p1, %r1, %r20;
	setp.ge.s32 	%p2, %r2, %r19;
	or.pred  	%p3, %p1, %p2;
	@%p3 bra 	$L__BB0_14;
	setp.lt.s32 	%p4, %r18, 1;
	mov.f32 	%f67, 0f00000000;
	@%p4 bra 	$L__BB0_13;
	mul.lo.s32 	%r3, %r18, %r1;
	and.b32  	%r4, %r18, 7;
	setp.lt.u32 	%p5, %r18, 8;
	mov.f32 	%f67, 0f00000000;
	mov.b32 	%r39, 0;
	@%p5 bra 	$L__BB0_5;
	and.b32  	%r39, %r18, 2147483640;
	neg.s32 	%r37, %r39;
	shl.b32 	%r7, %r19, 3;
	mul.wide.u32 	%rd9, %r3, 4;
	add.s64 	%rd10, %rd9, %rd2;
	add.s64 	%rd52, %rd10, 16;
	mov.f32 	%f67, 0f00000000;
	mul.wide.s32 	%rd13, %r19, 4;
	mov.u32 	%r36, %r2;
$L__BB0_4:
	.pragma "nounroll";
	ld.global.f32 	%f17, [%rd52+-16];
	mul.wide.s32 	%rd11, %r36, 4;
	add.s64 	%rd12, %rd1, %rd11;
	ld.global.f32 	%f18, [%rd12];
	fma.rn.f32 	%f19, %f17, %f18, %f67;
	ld.global.f32 	%f20, [%rd52+-12];
	add.s64 	%rd14, %rd12, %rd13;
	ld.global.f32 	%f21, [%rd14];
	fma.rn.f32 	%f22, %f20, %f21, %f19;
	ld.global.f32 	%f23, [%rd52+-8];
	add.s64 	%rd15, %rd14, %rd13;
	ld.global.f32 	%f24, [%rd15];
	fma.rn.f32 	%f25, %f23, %f24, %f22;
	ld.global.f32 	%f26, [%rd52+-4];
	add.s64 	%rd16, %rd15, %rd13;
	ld.global.f32 	%f27, [%rd16];
	fma.rn.f32 	%f28, %f26, %f27, %f25;
	ld.global.f32 	%f29, [%rd52];
	add.s64 	%rd17, %rd16, %rd13;
	ld.global.f32 	%f30, [%rd17];
	fma.rn.f32 	%f31, %f29, %f30, %f28;
	ld.global.f32 	%f32, [%rd52+4];
	add.s64 	%rd18, %rd17, %rd13;
	ld.global.f32 	%f33, [%rd18];
	fma.rn.f32 	%f34, %f32, %f33, %f31;
	ld.global.f32 	%f35, [%rd52+8];
	add.s64 	%rd19, %rd18, %rd13;
	ld.global.f32 	%f36, [%rd19];
	fma.rn.f32 	%f37, %f35, %f36, %f34;
	ld.global.f32 	%f38, [%rd52+12];
	add.s64 	%rd20, %rd19, %rd13;
	ld.global.f32 	%f39, [%rd20];
	fma.rn.f32 	%f67, %f38, %f39, %f37;
	add.s32 	%r37, %r37, 8;
	add.s32 	%r36, %r36, %r7;
	add.s64 	%rd52, %rd52, 32;
	setp.ne.s32 	%p6, %r37, 0;
	@%p6 bra 	$L__BB0_4;
$L__BB0_5:
	setp.eq.s32 	%p7, %r4, 0;
	@%p7 bra 	$L__BB0_13;
	and.b32  	%r13, %r18, 3;
	setp.lt.u32 	%p8, %r4, 4;
	@%p8 bra 	$L__BB0_8;
	add.s32 	%r28, %r39, %r3;
	mul.wide.u32 	%rd21, %r28, 4;
	add.s64 	%rd22, %rd2, %rd21;
	ld.global.f32 	%f41, [%rd22];
	mad.lo.s32 	%r29, %r39, %r19, %r2;
	mul.wide.s32 	%rd23, %r29, 4;
	add.s64 	%rd24, %rd1, %rd23;
	ld.global.f32 	%f42, [%rd24];
	fma.rn.f32 	%f43, %f41, %f42, %f67;
	cvt.u64.u32 	%rd25, %r3;
	cvt.u64.u32 	%rd26, %r39;
	add.s64 	%rd27, %rd26, %rd25;
	shl.b64 	%rd28, %rd27, 2;
	add.s64 	%rd29, %rd2, %rd28;
	ld.global.f32 	%f44, [%rd29+4];
	mul.wide.s32 	%rd30, %r19, 4;
	add.s64 	%rd31, %rd24, %rd30;
	ld.global.f32 	%f45, [%rd31];
	fma.rn.f32 	%f46, %f44, %f45, %f43;
	ld.global.f32 	%f47, [%rd29+8];
	add.s64 	%rd32, %rd31, %rd30;
	ld.global.f32 	%f48, [%rd32];
	fma.rn.f32 	%f49, %f47, %f48, %f46;
	ld.global.f32 	%f50, [%rd29+12];
	add.s64 	%rd33, %rd32, %rd30;
	ld.global.f32 	%f51, [%rd33];
	fma.rn.f32 	%f67, %f50, %f51, %f49;
	add.s32 	%r39, %r39, 4;
$L__BB0_8:
	setp.eq.s32 	%p9, %r13, 0;
	@%p9 bra 	$L__BB0_13;
	setp.eq.s32 	%p10, %r13, 1;
	@%p10 bra 	$L__BB0_11;
	add.s32 	%r30, %r39, %r3;
	mul.wide.u32 	%rd34, %r30, 4;
	add.s64 	%rd35, %rd2, %rd34;
	ld.global.f32 	%f53, [%rd35];
	mad.lo.s32 	%r31, %r39, %r19, %r2;
	mul.wide.s32 	%rd36, %r31, 4;
	add.s64 	%rd37, %rd1, %rd36;
	ld.global.f32 	%f54, [%rd37];
	fma.rn.f32 	%f55, %f53, %f54, %f67;
	cvt.u64.u32 	%rd38, %r3;
	cvt.u64.u32 	%rd39, %r39;
	add.s64 	%rd40, %rd39, %rd38;
	shl.b64 	%rd41, %rd40, 2;
	add.s64 	%rd42, %rd2, %rd41;
	ld.global.f32 	%f56, [%rd42+4];
	mul.wide.s32 	%rd43, %r19, 4;
	add.s64 	%rd44, %rd37, %rd43;
	ld.global.f32 	%f57, [%rd44];
	fma.rn.f32 	%f67, %f56, %f57, %f55;
	add.s32 	%r39, %r39, 2;
$L__BB0_11:
	and.b32  	%r32, %r18, 1;
	setp.eq.b32 	%p11, %r32, 1;
	not.pred 	%p12, %p11;
	@%p12 bra 	$L__BB0_13;
	add.s32 	%r33, %r39, %r3;
	mul.wide.u32 	%rd45, %r33, 4;
	add.s64 	%rd46, %rd2, %rd45;
	ld.global.f32 	%f58, [%rd46];
	mad.lo.s32 	%r34, %r39, %r19, %r2;
	mul.wide.s32 	%rd47, %r34, 4;
	add.s64 	%rd48, %rd1, %rd47;
	ld.global.f32 	%f59, [%rd48];
	fma.rn.f32 	%f67, %f58, %f59, %f67;
$L__BB0_13:
	mad.lo.s32 	%r35, %r19, %r1, %r2;
	cvta.to.global.u64 	%rd49, %rd6;
	mul.wide.s32 	%rd50, %r35, 4;
	add.s64 	%rd51, %rd49, %rd50;
	st.global.f32 	[%rd51], %f67;
$L__BB0_14:
	ret;

}


// ===== COMPILED SASS (sm_100) =====

	.target	sm_100

	.elftype	@"ET_EXEC"


//--------------------- .note.nv.tkinfo           --------------------------
	.section	.note.nv.tkinfo,"",@"SHT_NOTE"
	.sectionflags	@"SHF_NOTE_NV_TKINFO"
	.tkinfo
        /*0018*/ 	.word	0x00000002
        /*0030*/ 	.string	""
        /*0030*/ 	.string	"ptxas"
        /*0030*/ 	.string	"Cuda compilation tools, release 13.0, V13.0.88"
        /*0030*/ 	.string	"Build cuda_13.0.r13.0/compiler.36424714_0"
        /*0030*/ 	.string	"-arch sm_100 -m 64 "



//--------------------- .note.nv.cuinfo           --------------------------
	.section	.note.nv.cuinfo,"",@"SHT_NOTE"
	.sectionflags	@"SHF_NOTE_NV_CUINFO"
        /*0018*/ 	.short	0x0002
        /*001a*/ 	.short	0x0064
        /*001c*/ 	.short	0x0082
	.zero		2


//--------------------- .nv.info                  --------------------------
	.section	.nv.info,"",@"SHT_CUDA_INFO"
	.align	4


	//----- nvinfo : EIATTR_REGCOUNT
	.align		4
        /*0000*/ 	.byte	0x04, 0x2f
        /*0002*/ 	.short	(.L_1 - .L_0)
	.align		4
.L_0:
        /*0004*/ 	.word	index@(_Z10gemm_naivePKfS0_Pfiii)
        /*0008*/ 	.word	0x00000020


	//----- nvinfo : EIATTR_FRAME_SIZE
	.align		4
.L_1:
        /*000c*/ 	.byte	0x04, 0x11
        /*000e*/ 	.short	(.L_3 - .L_2)
	.align		4
.L_2:
        /*0010*/ 	.word	index@(_Z10gemm_naivePKfS0_Pfiii)
        /*0014*/ 	.word	0x00000000


	//----- nvinfo : EIATTR_MIN_STACK_SIZE
	.align		4
.L_3:
        /*0018*/ 	.byte	0x04, 0x12
        /*001a*/ 	.short	(.L_5 - .L_4)
	.align		4
.L_4:
        /*001c*/ 	.word	index@(_Z10gemm_naivePKfS0_Pfiii)
        /*0020*/ 	.word	0x00000000
.L_5:


//--------------------- .nv.compat                --------------------------
	.section	.nv.compat,"",@"SHT_CUDA_COMPAT_INFO"
	.align	4
        /*0000*/ 	.byte	0x02, 0x09, 0x00, 0x00, 0x02, 0x02, 0x01, 0x00, 0x02, 0x05, 0x05, 0x00, 0x03, 0x07, 0x01, 0x01
        /*0010*/ 	.byte	0x02, 0x03, 0x00, 0x00, 0x02, 0x06, 0x01, 0x00, 0x04, 0x0b, 0x08, 0x00, 0x09, 0x00, 0x00, 0x00
        /*0020*/ 	.byte	0x00, 0x00, 0x00, 0x00


//--------------------- .nv.info._Z10gemm_naivePKfS0_Pfiii --------------------------
	.section	.nv.info._Z10gemm_naivePKfS0_Pfiii,"",@"SHT_CUDA_INFO"
	.sectionflags	@""
	.align	4


	//----- nvinfo : EIATTR_CUDA_API_VERSION
	.align		4
        /*0000*/ 	.byte	0x04, 0x37
        /*0002*/ 	.short	(.L_7 - .L_6)
.L_6:
        /*0004*/ 	.word	0x00000082


	//----- nvinfo : EIATTR_KPARAM_INFO
	.align		4
.L_7:
        /*0008*/ 	.byte	0x04, 0x17
        /*000a*/ 	.short	(.L_9 - .L_8)
.L_8:
        /*000c*/ 	.word	0x00000000
        /*0010*/ 	.short	0x0005
        /*0012*/ 	.short	0x0020
        /*0014*/ 	.byte	0x00, 0xf0, 0x11, 0x00


	//----- nvinfo : EIATTR_KPARAM_INFO
	.align		4
.L_9:
        /*0018*/ 	.byte	0x04, 0x17
        /*001a*/ 	.short	(.L_11 - .L_10)
.L_10:
        /*001c*/ 	.word	0x00000000
        /*0020*/ 	.short	0x0004
        /*0022*/ 	.short	0x001c
        /*0024*/ 	.byte	0x00, 0xf0, 0x11, 0x00


	//----- nvinfo : EIATTR_KPARAM_INFO
	.align		4
.L_11:
        /*0028*/ 	.byte	0x04, 0x17
        /*002a*/ 	.short	(.L_13 - .L_12)
.L_12:
        /*002c*/ 	.word	0x00000000
        /*0030*/ 	.short	0x0003
        /*0032*/ 	.short	0x0018
        /*0034*/ 	.byte	0x00, 0xf0, 0x11, 0x00


	//----- nvinfo : EIATTR_KPARAM_INFO
	.align		4
.L_13:
        /*0038*/ 	.byte	0x04, 0x17
        /*003a*/ 	.short	(.L_15 - .L_14)
.L_14:
        /*003c*/ 	.word	0x00000000
        /*0040*/ 	.short	0x0002
        /*0042*/ 	.short	0x0010
        /*0044*/ 	.byte	0x00, 0xf5, 0x21, 0x00


	//----- nvinfo : EIATTR_KPARAM_INFO
	.align		4
.L_15:
        /*0048*/ 	.byte	0x04, 0x17
        /*004a*/ 	.short	(.L_17 - .L_16)
.L_16:
        /*004c*/ 	.word	0x00000000
        /*0050*/ 	.short	0x0001
        /*0052*/ 	.short	0x0008
        /*0054*/ 	.byte	0x00, 0xf5, 0x21, 0x00


	//----- nvinfo : EIATTR_KPARAM_INFO
	.align		4
.L_17:
        /*0058*/ 	.byte	0x04, 0x17
        /*005a*/ 	.short	(.L_19 - .L_18)
.L_18:
        /*005c*/ 	.word	0x00000000
        /*0060*/ 	.short	0x0000
        /*0062*/ 	.short	0x0000
        /*0064*/ 	.byte	0x00, 0xf5, 0x21, 0x00


	//----- nvinfo : EIATTR_SPARSE_MMA_MASK
	.align		4
.L_19:
        /*0068*/ 	.byte	0x03, 0x50
        /*006a*/ 	.short	0x0000


	//----- nvinfo : EIATTR_MAXREG_COUNT
	.align		4
        /*006c*/ 	.byte	0x03, 0x1b
        /*006e*/ 	.short	0x00ff


	//----- nvinfo : EIATTR_MERCURY_ISA_VERSION
	.align		4
        /*0070*/ 	.byte	0x03, 0x5f
        /*0072*/ 	.short	0x0101


	//----- nvinfo : EIATTR_VRC_CTA_INIT_COUNT
	.align		4
        /*0074*/ 	.byte	0x02, 0x4a
	.zero		1
	.zero		1


	//----- nvinfo : EIATTR_EXIT_INSTR_OFFSETS
	.align		4
        /*0078*/ 	.byte	0x04, 0x1c
        /*007a*/ 	.short	(.L_21 - .L_20)


	//   ....[0]....
.L_20:
        /*007c*/ 	.word	0x000000d0


	//   ....[1]....
        /*0080*/ 	.word	0x000008f0


	//----- nvinfo : EIATTR_CBANK_PARAM_SIZE
	.align		4
.L_21:
        /*0084*/ 	.byte	0x03, 0x19
        /*0086*/ 	.short	0x0024


	//----- nvinfo : EIATTR_PARAM_CBANK
	.align		4
        /*0088*/ 	.byte	0x04, 0x0a
        /*008a*/ 	.short	(.L_23 - .L_22)
	.align		4
.L_22:
        /*008c*/ 	.word	index@(.nv.constant0._Z10gemm_naivePKfS0_Pfiii)
        /*0090*/ 	.short	0x0380
        /*0092*/ 	.short	0x0024


	//----- nvinfo : EIATTR_SW_WAR
	.align		4
.L_23:
        /*0094*/ 	.byte	0x04, 0x36
        /*0096*/ 	.short	(.L_25 - .L_24)
.L_24:
        /*0098*/ 	.word	0x00000008
.L_25:


//--------------------- .nv.callgraph             --------------------------
	.section	.nv.callgraph,"",@"SHT_CUDA_CALLGRAPH"
	.align	4
	.sectionentsize	8
	.align		4
        /*0000*/ 	.word	0x00000000
	.align		4
        /*0004*/ 	.word	0xffffffff
	.align		4
        /*0008*/ 	.word	0x00000000
	.align		4
        /*000c*/ 	.word	0xfffffffe
	.align		4
        /*0010*/ 	.word	0x00000000
	.align		4
        /*0014*/ 	.word	0xfffffffd
	.align		4
        /*0018*/ 	.word	0x00000000
	.align		4
        /*001c*/ 	.word	0xfffffffc


//--------------------- .text._Z10gemm_naivePKfS0_Pfiii --------------------------
	.section	.text._Z10gemm_naivePKfS0_Pfiii,"ax",@progbits
	.align	128
        .global         _Z10gemm_naivePKfS0_Pfiii
        .type           _Z10gemm_naivePKfS0_Pfiii,@function
        .size           _Z10gemm_naivePKfS0_Pfiii,(.L_x_5 - _Z10gemm_naivePKfS0_Pfiii)
        .other          _Z10gemm_naivePKfS0_Pfiii,@"STO_CUDA_ENTRY STV_DEFAULT"
_Z10gemm_naivePKfS0_Pfiii:
.text._Z10gemm_naivePKfS0_Pfiii:
[----:B------:R-:W-:Y:S01]  /*0000*/  LDC R1, c[0x0][0x37c] ;  /* 0x0000df00ff017b82 */ /* 0x000fe20000000800 */
[----:B------:R-:W0:Y:S07]  /*0010*/  S2R R5, SR_TID.X ;  /* 0x0000000000057919 */ /* 0x000e2e0000002100 */
[----:B------:R-:W1:Y:S01]  /*0020*/  LDC R16, c[0x0][0x364] ;  /* 0x0000d900ff107b82 */ /* 0x000e620000000800 */
[----:B------:R-:W2:Y:S01]  /*0030*/  LDCU UR6, c[0x0][0x398] ;  /* 0x00007300ff0677ac */ /* 0x000ea20008000800 */
[----:B------:R-:W1:Y:S06]  /*0040*/  S2R R3, SR_TID.Y ;  /* 0x0000000000037919 */ /* 0x000e6c0000002200 */
[----:B------:R-:W0:Y:S08]  /*0050*/  S2UR UR5, SR_CTAID.X ;  /* 0x00000000000579c3 */ /* 0x000e300000002500 */
[----:B------:R-:W0:Y:S08]  /*0060*/  LDC R0, c[0x0][0x360] ;  /* 0x0000d800ff007b82 */ /* 0x000e300000000800 */
[----:B------:R-:W1:Y:S08]  /*0070*/  S2UR UR4, SR_CTAID.Y ;  /* 0x00000000000479c3 */ /* 0x000e700000002600 */
[----:B------:R-:W3:Y:S01]  /*0080*/  LDC R17, c[0x0][0x3a0] ;  /* 0x0000e800ff117b82 */ /* 0x000ee20000000800 */
[----:B0-----:R-:W-:-:S02]  /*0090*/  IMAD R0, R0, UR5, R5 ;  /* 0x0000000500007c24 */ /* 0x001fc4000f8e0205 */
[----:B-1----:R-:W-:-:S03]  /*00a0*/  IMAD R16, R16, UR4, R3 ;  /* 0x0000000410107c24 */ /* 0x002fc6000f8e0203 */
[----:B---3--:R-:W-:-:S04]  /*00b0*/  ISETP.GE.AND P0, PT, R0, R17, PT ;  /* 0x000000110000720c */ /* 0x008fc80003f06270 */
[----:B--2---:R-:W-:-:S13]  /*00c0*/  ISETP.GE.OR P0, PT, R16, UR6, P0 ;  /* 0x0000000610007c0c */ /* 0x004fda0008706670 */
[----:B------:R-:W-:Y:S05]  /*00d0*/  @P0 EXIT ;  /* 0x000000000000094d */ /* 0x000fea0003800000 */
[----:B------:R-:W0:Y:S01]  /*00e0*/  LDC R19, c[0x0][0x39c] ;  /* 0x0000e700ff137b82 */ /* 0x000e220000000800 */
[----:B------:R-:W1:Y:S01]  /*00f0*/  LDCU.64 UR4, c[0x0][0x358] ;  /* 0x00006b00ff0477ac */ /* 0x000e620008000a00 */
[----:B------:R-:W-:Y:S01]  /*0100*/  HFMA2 R24, -RZ, RZ, 0, 0 ;  /* 0x00000000ff187431 */ /* 0x000fe200000001ff */
[----:B0-----:R-:W-:-:S13]  /*0110*/  ISETP.GE.AND P0, PT, R19, 0x1, PT ;  /* 0x000000011300780c */ /* 0x001fda0003f06270 */
[----:B-1----:R-:W-:Y:S05]  /*0120*/  @!P0 BRA `(.L_x_0) ;  /* 0x0000000400e08947 */ /* 0x002fea0003800000 */
[C---:B------:R-:W-:Y:S01]  /*0130*/  ISETP.GE.U32.AND P1, PT, R19.reuse, 0x8, PT ;  /* 0x000000081300780c */ /* 0x040fe20003f26070 */
[----:B------:R-:W-:Y:S01]  /*0140*/  IMAD R20, R16, R19, RZ ;  /* 0x0000001310147224 */ /* 0x000fe200078e02ff */
[----:B------:R-:W-:Y:S02]  /*0150*/  LOP3.LUT R27, R19, 0x7, RZ, 0xc0, !PT ;  /* 0x00000007131b7812 */ /* 0x000fe400078ec0ff */
[----:B------:R-:W-:Y:S02]  /*0160*/  MOV R24, RZ ;  /* 0x000000ff00187202 */ /* 0x000fe40000000f00 */
[----:B------:R-:W-:Y:S02]  /*0170*/  ISETP.NE.AND P0, PT, R27, RZ, PT ;  /* 0x000000ff1b00720c */ /* 0x000fe40003f05270 */
[----:B------:R-:W-:-:S05]  /*0180*/  MOV R21, RZ ;  /* 0x000000ff00157202 */ /* 0x000fca0000000f00 */
[----:B------:R-:W-:Y:S06]  /*0190*/  @!P1 BRA `(.L_x_1) ;  /* 0x0000000000c49947 */ /* 0x000fec0003800000 */
[----:B------:R-:W0:Y:S01]  /*01a0*/  LDC.64 R2, c[0x0][0x380] ;  /* 0x0000e000ff027b82 */ /* 0x000e220000000a00 */
[----:B------:R-:W-:Y:S02]  /*01b0*/  LOP3.LUT R21, R19, 0x7ffffff8, RZ, 0xc0, !PT ;  /* 0x7ffffff813157812 */ /* 0x000fe400078ec0ff */
[----:B------:R-:W-:Y:S02]  /*01c0*/  MOV R24, RZ ;  /* 0x000000ff00187202 */ /* 0x000fe40000000f00 */
[----:B------:R-:W-:Y:S02]  /*01d0*/  MOV R18, R0 ;  /* 0x0000000000127202 */ /* 0x000fe40000000f00 */
[----:B------:R-:W-:Y:S01]  /*01e0*/  IADD3 R22, PT, PT, -R21, RZ, RZ ;  /* 0x000000ff15167210 */ /* 0x000fe20007ffe1ff */
[----:B0-----:R-:W-:-:S03]  /*01f0*/  IMAD.WIDE.U32 R2, R20, 0x4, R2 ;  /* 0x0000000414027825 */ /* 0x001fc600078e0002 */
[----:B------:R-:W-:-:S04]  /*0200*/  IADD3 R4, P1, PT, R2, 0x10, RZ ;  /* 0x0000001002047810 */ /* 0x000fc80007f3e0ff */
[----:B------:R-:W-:-:S09]  /*0210*/  IADD3.X R5, PT, PT, RZ, R3, RZ, P1, !PT ;  /* 0x00000003ff057210 */ /* 0x000fd20000ffe4ff */
.L_x_2:
[----:B------:R-:W0:Y:S01]  /*0220*/  LDC.64 R14, c[0x0][0x388] ;  /* 0x0000e200ff0e7b82 */ /* 0x000e220000000a00 */
[----:B------:R-:W-:Y:S02]  /*0230*/  MOV R2, R4 ;  /* 0x0000000400027202 */ /* 0x000fe40000000f00 */
[----:B------:R-:W-:-:S05]  /*0240*/  MOV R3, R5 ;  /* 0x0000000500037202 */ /* 0x000fca0000000f00 */
[----:B------:R-:W2:Y:S04]  /*0250*/  LDG.E R25, desc[UR4][R2.64+-0x10] ;  /* 0xfffff00402197981 */ /* 0x000ea8000c1e1900 */
[----:B------:R-:W3:Y:S04]  /*0260*/  LDG.E R23, desc[UR4][R2.64+-0xc] ;  /* 0xfffff40402177981 */ /* 0x000ee8000c1e1900 */
[----:B------:R-:W4:Y:S04]  /*0270*/  LDG.E R29, desc[UR4][R2.64+-0x8] ;  /* 0xfffff804021d7981 */ /* 0x000f28000c1e1900 */
[----:B------:R-:W5:Y:S01]  /*0280*/  LDG.E R28, desc[UR4][R2.64+-0x4] ;  /* 0xfffffc04021c7981 */ /* 0x000f62000c1e1900 */
[----:B0-----:R-:W-:-:S05]  /*0290*/  IMAD.WIDE R14, R18, 0x4, R14 ;  /* 0x00000004120e7825 */ /* 0x001fca00078e020e */
[----:B------:R0:W2:Y:S01]  /*02a0*/  LDG.E R26, desc[UR4][R14.64] ;  /* 0x000000040e1a7981 */ /* 0x0000a2000c1e1900 */
[----:B------:R-:W-:-:S04]  /*02b0*/  IMAD.WIDE R12, R17, 0x4, R14 ;  /* 0x00000004110c7825 */ /* 0x000fc800078e020e */
[C---:B------:R-:W-:Y:S02]  /*02c0*/  IMAD.WIDE R4, R17.reuse, 0x4, R12 ;  /* 0x0000000411047825 */ /* 0x040fe400078e020c */
[----:B------:R-:W3:Y:S02]  /*02d0*/  LDG.E R12, desc[UR4][R12.64] ;  /* 0x000000040c0c7981 */ /* 0x000ee4000c1e1900 */
[C---:B------:R-:W-:Y:S02]  /*02e0*/  IMAD.WIDE R8, R17.reuse, 0x4, R4 ;  /* 0x0000000411087825 */ /* 0x040fe400078e0204 */
[----:B------:R-:W4:Y:S02]  /*02f0*/  LDG.E R4, desc[UR4][R4.64] ;  /* 0x0000000404047981 */ /* 0x000f24000c1e1900 */
[C---:B------:R-:W-:Y:S02]  /*0300*/  IMAD.WIDE R6, R17.reuse, 0x4, R8 ;  /* 0x0000000411067825 */ /* 0x040fe400078e0208 */
[----:B------:R-:W5:Y:S02]  /*0310*/  LDG.E R8, desc[UR4][R8.64] ;  /* 0x0000000408087981 */ /* 0x000f64000c1e1900 */
[----:B------:R-:W-:-:S02]  /*0320*/  IMAD.WIDE R10, R17, 0x4, R6 ;  /* 0x00000004110a7825 */ /* 0x000fc400078e0206 */
[----:B------:R-:W5:Y:S04]  /*0330*/  LDG.E R5, desc[UR4][R2.64] ;  /* 0x0000000402057981 */ /* 0x000f68000c1e1900 */
[----:B------:R-:W5:Y:S01]  /*0340*/  LDG.E R6, desc[UR4][R6.64] ;  /* 0x0000000406067981 */ /* 0x000f62000c1e1900 */
[----:B0-----:R-:W-:-:S03]  /*0350*/  IMAD.WIDE R14, R17, 0x4, R10 ;  /* 0x00000004110e7825 */ /* 0x001fc600078e020a */
[----:B------:R-:W5:Y:S04]  /*0360*/  LDG.E R10, desc[UR4][R10.64] ;  /* 0x000000040a0a7981 */ /* 0x000f68000c1e1900 */
[----:B------:R-:W5:Y:S04]  /*0370*/  LDG.E R13, desc[UR4][R14.64] ;  /* 0x000000040e0d7981 */ /* 0x000f68000c1e1900 */
[----:B------:R-:W5:Y:S04]  /*0380*/  LDG.E R7, desc[UR4][R2.64+0x4] ;  /* 0x0000040402077981 */ /* 0x000f68000c1e1900 */
[----:B------:R-:W5:Y:S01]  /*0390*/  LDG.E R9, desc[UR4][R2.64+0xc] ;  /* 0x00000c0402097981 */ /* 0x000f62000c1e1900 */
[----:B--2---:R-:W-:Y:S01]  /*03a0*/  FFMA R26, R25, R26, R24 ;  /* 0x0000001a191a7223 */ /* 0x004fe20000000018 */
[----:B------:R-:W-:-:S02]  /*03b0*/  IMAD.WIDE R24, R17, 0x4, R14 ;  /* 0x0000000411187825 */ /* 0x000fc400078e020e */
[----:B------:R-:W2:Y:S04]  /*03c0*/  LDG.E R14, desc[UR4][R2.64+0x8] ;  /* 0x00000804020e7981 */ /* 0x000ea8000c1e1900 */
[----:B------:R-:W2:Y:S01]  /*03d0*/  LDG.E R24, desc[UR4][R24.64] ;  /* 0x0000000418187981 */ /* 0x000ea2000c1e1900 */
[----:B---3--:R-:W-:Y:S01]  /*03e0*/  FFMA R12, R23, R12, R26 ;  /* 0x0000000c170c7223 */ /* 0x008fe2000000001a */
[----:B------:R-:W-:-:S03]  /*03f0*/  IADD3 R22, PT, PT, R22, 0x8, RZ ;  /* 0x0000000816167810 */ /* 0x000fc60007ffe0ff */
[----:B----4-:R-:W-:Y:S01]  /*0400*/  FFMA R29, R29, R4, R12 ;  /* 0x000000041d1d7223 */ /* 0x010fe2000000000c */
[----:B------:R-:W-:-:S03]  /*0410*/  ISETP.NE.AND P1, PT, R22, RZ, PT ;  /* 0x000000ff1600720c */ /* 0x000fc60003f25270 */
[----:B-----5:R-:W-:Y:S01]  /*0420*/  FFMA R8, R28, R8, R29 ;  /* 0x000000081c087223 */ /* 0x020fe2000000001d */
[----:B------:R-:W-:-:S03]  /*0430*/  IADD3 R4, P2, PT, R2, 0x20, RZ ;  /* 0x0000002002047810 */ /* 0x000fc60007f5e0ff */
[----:B------:R-:W-:Y:S01]  /*0440*/  FFMA R6, R5, R6, R8 ;  /* 0x0000000605067223 */ /* 0x000fe20000000008 */
[----:B------:R-:W-:Y:S02]  /*0450*/  IADD3.X R5, PT, PT, RZ, R3, RZ, P2, !PT ;  /* 0x00000003ff057210 */ /* 0x000fe400017fe4ff */
[----:B------:R-:W-:Y:S01]  /*0460*/  LEA R18, R17, R18, 0x3 ;  /* 0x0000001211127211 */ /* 0x000fe200078e18ff */
[----:B------:R-:W-:-:S04]  /*0470*/  FFMA R7, R7, R10, R6 ;  /* 0x0000000a07077223 */ /* 0x000fc80000000006 */
[----:B--2---:R-:W-:-:S04]  /*0480*/  FFMA R14, R14, R13, R7 ;  /* 0x0000000d0e0e7223 */ /* 0x004fc80000000007 */
[----:B------:R-:W-:Y:S01]  /*0490*/  FFMA R24, R9, R24, R14 ;  /* 0x0000001809187223 */ /* 0x000fe2000000000e */
[----:B------:R-:W-:Y:S06]  /*04a0*/  @P1 BRA `(.L_x_2) ;  /* 0xfffffffc005c1947 */ /* 0x000fec000383ffff */
.L_x_1:
[----:B------:R-:W-:Y:S05]  /*04b0*/  @!P0 BRA `(.L_x_0) ;  /* 0x0000000000fc8947 */ /* 0x000fea0003800000 */
[----:B------:R-:W-:Y:S02]  /*04c0*/  ISETP.GE.U32.AND P1, PT, R27, 0x4, PT ;  /* 0x000000041b00780c */ /* 0x000fe40003f26070 */
[----:B------:R-:W-:-:S04]  /*04d0*/  LOP3.LUT R14, R19, 0x3, RZ, 0xc0, !PT ;  /* 0x00000003130e7812 */ /* 0x000fc800078ec0ff */
[----:B------:R-:W-:-:S07]  /*04e0*/  ISETP.NE.AND P0, PT, R14, RZ, PT ;  /* 0x000000ff0e00720c */ /* 0x000fce0003f05270 */
[----:B------:R-:W-:Y:S06]  /*04f0*/  @!P1 BRA `(.L_x_3) ;  /* 0x00000000006c9947 */ /* 0x000fec0003800000 */
[----:B------:R-:W0:Y:S01]  /*0500*/  LDC.64 R4, c[0x0][0x388] ;  /* 0x0000e200ff047b82 */ /* 0x000e220000000a00 */
[----:B------:R-:W1:Y:S01]  /*0510*/  LDCU.64 UR6, c[0x0][0x380] ;  /* 0x00007000ff0677ac */ /* 0x000e620008000a00 */
[----:B------:R-:W-:Y:S01]  /*0520*/  IMAD R7, R21, R17, R0 ;  /* 0x0000001115077224 */ /* 0x000fe200078e0200 */
[CC--:B------:R-:W-:Y:S02]  /*0530*/  IADD3 R3, PT, PT, R20.reuse, R21.reuse, RZ ;  /* 0x0000001514037210 */ /* 0x0c0fe40007ffe0ff */
[----:B------:R-:W-:-:S03]  /*0540*/  IADD3 R8, P1, PT, R20, R21, RZ ;  /* 0x0000001514087210 */ /* 0x000fc60007f3e0ff */
[----:B------:R-:W2:Y:S01]  /*0550*/  LDC.64 R12, c[0x0][0x380] ;  /* 0x0000e000ff0c7b82 */ /* 0x000ea20000000a00 */
[----:B0-----:R-:W-:-:S04]  /*0560*/  IMAD.WIDE R4, R7, 0x4, R4 ;  /* 0x0000000407047825 */ /* 0x001fc800078e0204 */
[----:B------:R-:W-:Y:S02]  /*0570*/  IMAD.WIDE R6, R17, 0x4, R4 ;  /* 0x0000000411067825 */ /* 0x000fe400078e0204 */
[----:B------:R-:W3:Y:S02]  /*0580*/  LDG.E R4, desc[UR4][R4.64] ;  /* 0x0000000404047981 */ /* 0x000ee4000c1e1900 */
[----:B--2---:R-:W-:Y:S01]  /*0590*/  IMAD.WIDE.U32 R12, R3, 0x4, R12 ;  /* 0x00000004030c7825 */ /* 0x004fe200078e000c */
[----:B------:R-:W-:Y:S02]  /*05a0*/  IADD3.X R3, PT, PT, RZ, RZ, RZ, P1, !PT ;  /* 0x000000ffff037210 */ /* 0x000fe40000ffe4ff */
[----:B-1----:R-:W-:-:S03]  /*05b0*/  LEA R2, P1, R8, UR6, 0x2 ;  /* 0x0000000608027c11 */ /* 0x002fc6000f8210ff */
[----:B------:R-:W3:Y:S01]  /*05c0*/  LDG.E R13, desc[UR4][R12.64] ;  /* 0x000000040c0d7981 */ /* 0x000ee2000c1e1900 */
[----:B------:R-:W-:Y:S01]  /*05d0*/  LEA.HI.X R3, R8, UR7, R3, 0x2, P1 ;  /* 0x0000000708037c11 */ /* 0x000fe200088f1403 */
[C---:B------:R-:W-:Y:S02]  /*05e0*/  IMAD.WIDE R8, R17.reuse, 0x4, R6 ;  /* 0x0000000411087825 */ /* 0x040fe400078e0206 */
[----:B------:R-:W2:Y:S04]  /*05f0*/  LDG.E R6, desc[UR4][R6.64] ;  /* 0x0000000406067981 */ /* 0x000ea8000c1e1900 */
[----:B------:R-:W2:Y:S01]  /*0600*/  LDG.E R15, desc[UR4][R2.64+0x4] ;  /* 0x00000404020f7981 */ /* 0x000ea2000c1e1900 */
[----:B------:R-:W-:-:S03]  /*0610*/  IMAD.WIDE R10, R17, 0x4, R8 ;  /* 0x00000004110a7825 */ /* 0x000fc600078e0208 */
[----:B------:R-:W4:Y:S04]  /*0620*/  LDG.E R22, desc[UR4][R8.64] ;  /* 0x0000000408167981 */ /* 0x000f28000c1e1900 */
[----:B------:R-:W4:Y:S04]  /*0630*/  LDG.E R18, desc[UR4][R2.64+0x8] ;  /* 0x0000080402127981 */ /* 0x000f28000c1e1900 */
[----:B------:R-:W5:Y:S04]  /*0640*/  LDG.E R26, desc[UR4][R2.64+0xc] ;  /* 0x00000c04021a7981 */ /* 0x000f68000c1e1900 */
[----:B------:R-:W5:Y:S01]  /*0650*/  LDG.E R10, desc[UR4][R10.64] ;  /* 0x000000040a0a7981 */ /* 0x000f62000c1e1900 */
[----:B------:R-:W-:Y:S01]  /*0660*/  IADD3 R21, PT, PT, R21, 0x4, RZ ;  /* 0x0000000415157810 */ /* 0x000fe20007ffe0ff */
[----:B---3--:R-:W-:-:S04]  /*0670*/  FFMA R24, R13, R4, R24 ;  /* 0x000000040d187223 */ /* 0x008fc80000000018 */
[----:B--2---:R-:W-:-:S04]  /*0680*/  FFMA R15, R15, R6, R24 ;  /* 0x000000060f0f7223 */ /* 0x004fc80000000018 */
[----:B----4-:R-:W-:-:S04]  /*0690*/  FFMA R15, R18, R22, R15 ;  /* 0x00000016120f7223 */ /* 0x010fc8000000000f */
[----:B-----5:R-:W-:-:S07]  /*06a0*/  FFMA R24, R26, R10, R15 ;  /* 0x0000000a1a187223 */ /* 0x020fce000000000f */
.L_x_3:
[----:B------:R-:W-:Y:S05]  /*06b0*/  @!P0 BRA `(.L_x_0) ;  /* 0x00000000007c8947 */ /* 0x000fea0003800000 */
[----:B------:R-:W-:Y:S01]  /*06c0*/  ISETP.NE.AND P1, PT, R14, 0x1, PT ;  /* 0x000000010e00780c */ /* 0x000fe20003f25270 */
[----:B------:R-:W0:Y:S01]  /*06d0*/  LDC.64 R10, c[0x0][0x380] ;  /* 0x0000e000ff0a7b82 */ /* 0x000e220000000a00 */
[----:B------:R-:W-:-:S04]  /*06e0*/  LOP3.LUT R19, R19, 0x1, RZ, 0xc0, !PT ;  /* 0x0000000113137812 */ /* 0x000fc800078ec0ff */
[----:B------:R-:W-:-:S03]  /*06f0*/  ISETP.NE.U32.AND P0, PT, R19, 0x1, PT ;  /* 0x000000011300780c */ /* 0x000fc60003f05070 */
[----:B------:R-:W1:Y:S04]  /*0700*/  LDC.64 R8, c[0x0][0x388] ;  /* 0x0000e200ff087b82 */ /* 0x000e680000000a00 */
[CC--:B------:R-:W-:Y:S02]  /*0710*/  @P1 IADD3 R13, PT, PT, R20.reuse, R21.reuse, RZ ;  /* 0x00000015140d1210 */ /* 0x0c0fe40007ffe0ff */
[----:B------:R-:W-:Y:S02]  /*0720*/  @P1 IADD3 R12, P2, PT, R20, R21, RZ ;  /* 0x00000015140c1210 */ /* 0x000fe40007f5e0ff */
[----:B------:R-:W2:Y:S02]  /*0730*/  @P1 LDC.64 R2, c[0x0][0x380] ;  /* 0x0000e000ff021b82 */ /* 0x000ea40000000a00 */
[----:B------:R-:W-:-:S06]  /*0740*/  @P1 IADD3.X R14, PT, PT, RZ, RZ, RZ, P2, !PT ;  /* 0x000000ffff0e1210 */ /* 0x000fcc00017fe4ff */
[----:B------:R-:W3:Y:S01]  /*0750*/  LDC.64 R4, c[0x0][0x380] ;  /* 0x0000e000ff047b82 */ /* 0x000ee20000000a00 */
[----:B0-----:R-:W-:-:S04]  /*0760*/  @P1 IMAD.WIDE.U32 R10, R13, 0x4, R10 ;  /* 0x000000040d0a1825 */ /* 0x001fc800078e000a */
[C---:B------:R-:W-:Y:S01]  /*0770*/  @P1 IMAD R13, R21.reuse, R17, R0 ;  /* 0x00000011150d1224 */ /* 0x040fe200078e0200 */
[----:B------:R-:W-:Y:S01]  /*0780*/  @P1 IADD3 R21, PT, PT, R21, 0x2, RZ ;  /* 0x0000000215151810 */ /* 0x000fe20007ffe0ff */
[----:B------:R-:W4:Y:S01]  /*0790*/  @P1 LDG.E R11, desc[UR4][R10.64] ;  /* 0x000000040a0b1981 */ /* 0x000f22000c1e1900 */
[----:B------:R-:W0:Y:S01]  /*07a0*/  LDC.64 R6, c[0x0][0x388] ;  /* 0x0000e200ff067b82 */ /* 0x000e220000000a00 */
[----:B-1----:R-:W-:Y:S01]  /*07b0*/  @P1 IMAD.WIDE R8, R13, 0x4, R8 ;  /* 0x000000040d081825 */ /* 0x002fe200078e0208 */
[----:B------:R-:W-:Y:S02]  /*07c0*/  @!P0 IADD3 R15, PT, PT, R20, R21, RZ ;  /* 0x00000015140f8210 */ /* 0x000fe40007ffe0ff */
[----:B--2---:R-:W-:Y:S01]  /*07d0*/  @P1 LEA R2, P2, R12, R2, 0x2 ;  /* 0x000000020c021211 */ /* 0x004fe200078410ff */
[----:B------:R-:W-:-:S03]  /*07e0*/  @!P0 IMAD R21, R21, R17, R0 ;  /* 0x0000001115158224 */ /* 0x000fc600078e0200 */
[----:B------:R-:W-:Y:S01]  /*07f0*/  @P1 LEA.HI.X R3, R12, R3, R14, 0x2, P2 ;  /* 0x000000030c031211 */ /* 0x000fe200010f140e */
[----:B------:R-:W-:Y:S01]  /*0800*/  @P1 IMAD.WIDE R12, R17, 0x4, R8 ;  /* 0x00000004110c1825 */ /* 0x000fe200078e0208 */
[----:B------:R-:W4:Y:S03]  /*0810*/  @P1 LDG.E R14, desc[UR4][R8.64] ;  /* 0x00000004080e1981 */ /* 0x000f26000c1e1900 */
[----:B---3--:R-:W-:Y:S01]  /*0820*/  @!P0 IMAD.WIDE.U32 R4, R15, 0x4, R4 ;  /* 0x000000040f048825 */ /* 0x008fe200078e0004 */
[----:B------:R-:W2:Y:S04]  /*0830*/  @P1 LDG.E R2, desc[UR4][R2.64+0x4] ;  /* 0x0000040402021981 */ /* 0x000ea8000c1e1900 */
[----:B------:R-:W2:Y:S01]  /*0840*/  @P1 LDG.E R12, desc[UR4][R12.64] ;  /* 0x000000040c0c1981 */ /* 0x000ea2000c1e1900 */
[----:B0-----:R-:W-:-:S03]  /*0850*/  @!P0 IMAD.WIDE R6, R21, 0x4, R6 ;  /* 0x0000000415068825 */ /* 0x001fc600078e0206 */
[----:B------:R-:W3:Y:S04]  /*0860*/  @!P0 LDG.E R5, desc[UR4][R4.64] ;  /* 0x0000000404058981 */ /* 0x000ee8000c1e1900 */
[----:B------:R-:W3:Y:S01]  /*0870*/  @!P0 LDG.E R6, desc[UR4][R6.64] ;  /* 0x0000000406068981 */ /* 0x000ee2000c1e1900 */
[----:B----4-:R-:W-:-:S04]  /*0880*/  @P1 FFMA R11, R11, R14, R24 ;  /* 0x0000000e0b0b1223 */ /* 0x010fc80000000018 */
[----:B--2---:R-:W-:-:S04]  /*0890*/  @P1 FFMA R24, R2, R12, R11 ;  /* 0x0000000c02181223 */ /* 0x004fc8000000000b */
[----:B---3--:R-:W-:-:S07]  /*08a0*/  @!P0 FFMA R24, R5, R6, R24 ;  /* 0x0000000605188223 */ /* 0x008fce0000000018 */
.L_x_0:
[----:B------:R-:W0:Y:S01]  /*08b0*/  LDC.64 R2, c[0x0][0x390] ;  /* 0x0000e400ff027b82 */ /* 0x000e220000000a00 */
[----:B------:R-:W-:-:S04]  /*08c0*/  IMAD R17, R16, R17, R0 ;  /* 0x0000001110117224 */ /* 0x000fc800078e0200 */
[----:B0-----:R-:W-:-:S05]  /*08d0*/  IMAD.WIDE R2, R17, 0x4, R2 ;  /* 0x0000000411027825 */ /* 0x001fca00078e0202 */
[----:B------:R-:W-:Y:S01]  /*08e0*/  STG.E desc[UR4][R2.64], R24 ;  /* 0x0000001802007986 */ /* 0x000fe2000c101904 */
[----:B------:R-:W-:Y:S05]  /*08f0*/  EXIT ;  /* 0x000000000000794d */ /* 0x000fea0003800000 */
.L_x_4:
[----:B------:R-:W-:-:S00]  /*0900*/  BRA `(.L_x_4) ;  /* 0xfffffffc00fc7947 */ /* 0x000fc0000383ffff */
[----:B------:R-:W-:-:S00]  /*0910*/  NOP ;  /* 0x0000000000007918 */ /* 0x000fc00000000000 */
        /* <DEDUP_REMOVED lines=14> */
.L_x_5:


//--------------------- .nv.shared.reserved.0     --------------------------
	.section	.nv.shared.reserved.0,"aw",@nobits
	.weak		__nv_reservedSMEM_offset_0_alias
	.size		__nv_reservedSMEM_offset_0_alias, 0, 64
	.other		__nv_reservedSMEM_offset_0_alias,@"STO_CUDA_RESERVED_SHARED STV_DEFAULT"
__nv_reservedSMEM_offset_0_alias:
	.zero		0
	.zero		64


//--------------------- .nv.constant0._Z10gemm_naivePKfS0_Pfiii --------------------------
	.section	.nv.constant0._Z10gemm_naivePKfS0_Pfiii,"a",@progbits
	.sectionflags	@""
	.align	4
.nv.constant0._Z10gemm_naivePKfS0_Pfiii:
	.zero		932


//--------------------- SYMBOLS --------------------------

	.type		.nv.reservedSmem.offset0,@object
	.size		.nv.reservedSmem.offset0,0x4
